	.headerflags	@"EF_CUDA_TEXMODE_UNIFIED EF_CUDA_64BIT_ADDRESS EF_CUDA_ACCELERATORS EF_CUDA_SM90 EF_CUDA_VIRTUAL_SM(EF_CUDA_SM90)"
	.elftype	@"ET_EXEC"


//--------------------- .nv.info                  --------------------------
	.section	.nv.info,"",@"SHT_CUDA_INFO"
	.align	4


	//----- nvinfo : EIATTR_REGCOUNT
	.align		4
        /*0000*/ 	.byte	0x04, 0x2f
        /*0002*/ 	.short	(.L_1 - .L_0)
	.align		4
.L_0:
        /*0004*/ 	.word	index@(triton_poi_fused_convolution_10)
        /*0008*/ 	.word	0x0000000a


	//----- nvinfo : EIATTR_MIN_STACK_SIZE
	.align		4
.L_1:
        /*000c*/ 	.byte	0x04, 0x12
        /*000e*/ 	.short	(.L_3 - .L_2)
	.align		4
.L_2:
        /*0010*/ 	.word	index@(triton_poi_fused_convolution_10)
        /*0014*/ 	.word	0x00000000


	//----- nvinfo : EIATTR_FRAME_SIZE
	.align		4
.L_3:
        /*0018*/ 	.byte	0x04, 0x11
        /*001a*/ 	.short	(.L_5 - .L_4)
	.align		4
.L_4:
        /*001c*/ 	.word	index@(triton_poi_fused_convolution_10)
        /*0020*/ 	.word	0x00000000


	//----- nvinfo : EIATTR_MIN_STACK_SIZE
	.align		4
.L_5:
        /*0024*/ 	.byte	0x04, 0x12
        /*0026*/ 	.short	(.L_7 - .L_6)
	.align		4
.L_6:
        /*0028*/ 	.word	index@(triton_poi_fused_convolution_10)
        /*002c*/ 	.word	0x00000000
.L_7:


//--------------------- .nv.info.triton_poi_fused_convolution_10 --------------------------
	.section	.nv.info.triton_poi_fused_convolution_10,"",@"SHT_CUDA_INFO"
	.sectionflags	@""
	.align	4


	//----- nvinfo : EIATTR_CUDA_API_VERSION
	.align		4
        /*0000*/ 	.byte	0x04, 0x37
        /*0002*/ 	.short	(.L_9 - .L_8)
.L_8:
        /*0004*/ 	.word	0x0000007c


	//----- nvinfo : EIATTR_KPARAM_INFO
	.align		4
.L_9:
        /*0008*/ 	.byte	0x04, 0x17
        /*000a*/ 	.short	(.L_11 - .L_10)
.L_10:
        /*000c*/ 	.word	0x00000000
        /*0010*/ 	.short	0x0002
        /*0012*/ 	.short	0x0010
        /*0014*/ 	.byte	0x00, 0xf0, 0x11, 0x00


	//----- nvinfo : EIATTR_KPARAM_INFO
	.align		4
.L_11:
        /*0018*/ 	.byte	0x04, 0x17
        /*001a*/ 	.short	(.L_13 - .L_12)
.L_12:
        /*001c*/ 	.word	0x00000000
        /*0020*/ 	.short	0x0001
        /*0022*/ 	.short	0x0008
        /*0024*/ 	.byte	0x00, 0xf4, 0x21, 0x00


	//----- nvinfo : EIATTR_KPARAM_INFO
	.align		4
.L_13:
        /*0028*/ 	.byte	0x04, 0x17
        /*002a*/ 	.short	(.L_15 - .L_14)
.L_14:
        /*002c*/ 	.word	0x00000000
        /*0030*/ 	.short	0x0000
        /*0032*/ 	.short	0x0000
        /*0034*/ 	.byte	0x00, 0xf4, 0x21, 0x00


	//----- nvinfo : EIATTR_SPARSE_MMA_MASK
	.align		4
.L_15:
        /*0038*/ 	.byte	0x03, 0x50
        /*003a*/ 	.short	0x0000


	//----- nvinfo : EIATTR_MAXREG_COUNT
	.align		4
        /*003c*/ 	.byte	0x03, 0x1b
        /*003e*/ 	.short	0x00ff


	//----- nvinfo : EIATTR_EXIT_INSTR_OFFSETS
	.align		4
        /*0040*/ 	.byte	0x04, 0x1c
        /*0042*/ 	.short	(.L_17 - .L_16)


	//   ....[0]....
.L_16:
        /*0044*/ 	.word	0x00000100


	//   ....[1]....
        /*0048*/ 	.word	0x00000120


	//----- nvinfo : EIATTR_REQNTID
	.align		4
.L_17:
        /*004c*/ 	.byte	0x04, 0x10
        /*004e*/ 	.short	(.L_19 - .L_18)
.L_18:
        /*0050*/ 	.word	0x00000020
        /*0054*/ 	.word	0x00000001
        /*0058*/ 	.word	0x00000001


	//----- nvinfo : EIATTR_CBANK_PARAM_SIZE
	.align		4
.L_19:
        /*005c*/ 	.byte	0x03, 0x19
        /*005e*/ 	.short	0x0014


	//----- nvinfo : EIATTR_PARAM_CBANK
	.align		4
        /*0060*/ 	.byte	0x04, 0x0a
        /*0062*/ 	.short	(.L_21 - .L_20)
	.align		4
.L_20:
        /*0064*/ 	.word	index@(.nv.constant0.triton_poi_fused_convolution_10)
        /*0068*/ 	.short	0x0210
        /*006a*/ 	.short	0x0014


	//----- nvinfo : EIATTR_SW_WAR
	.align		4
.L_21:
        /*006c*/ 	.byte	0x04, 0x36
        /*006e*/ 	.short	(.L_23 - .L_22)
.L_22:
        /*0070*/ 	.word	0x00000008
.L_23:


//--------------------- .nv.callgraph             --------------------------
	.section	.nv.callgraph,"",@"SHT_CUDA_CALLGRAPH"
	.align	4
	.sectionentsize	8
	.align		4
        /*0000*/ 	.word	0x00000000
	.align		4
        /*0004*/ 	.word	0xffffffff
	.align		4
        /*0008*/ 	.word	0x00000000
	.align		4
        /*000c*/ 	.word	0xfffffffe
	.align		4
        /*0010*/ 	.word	0x00000000
	.align		4
        /*0014*/ 	.word	0xfffffffd
	.align		4
        /*0018*/ 	.word	0x00000000
	.align		4
        /*001c*/ 	.word	0xfffffffc


//--------------------- .text.triton_poi_fused_convolution_10 --------------------------
	.section	.text.triton_poi_fused_convolution_10,"ax",@progbits
	.align	128
        .global         triton_poi_fused_convolution_10
        .type           triton_poi_fused_convolution_10,@function
        .size           triton_poi_fused_convolution_10,(.L_x_1 - triton_poi_fused_convolution_10)
        .other          triton_poi_fused_convolution_10,@"STO_CUDA_ENTRY STV_DEFAULT"
triton_poi_fused_convolution_10:
.text.triton_poi_fused_convolution_10:
[----:B------:R-:W0:Y:S02]  /*0000*/  LDC R1, c[0x0][0x28] ;  /* 0x00000a00ff017b82 */ /* 0x000e240000000800 */
[----:B------:R-:W1:Y:S01]  /*0010*/  S2R R6, SR_TID.X ;  /* 0x0000000000067919 */ /* 0x000e620000002100 */
[----:B------:R-:W2:Y:S01]  /*0020*/  LDC.64 R2, c[0x0][0x210] ;  /* 0x00008400ff027b82 */ /* 0x000ea20000000a00 */
[----:B------:R-:W-:Y:S01]  /*0030*/  ULDC.64 UR4, c[0x0][0x208] ;  /* 0x0000820000047ab9 */ /* 0x000fe20000000a00 */
[----:B------:R-:W3:Y:S06]  /*0040*/  S2R R7, SR_CTAID.X ;  /* 0x0000000000077919 */ /* 0x000eec0000002500 */
[----:B------:R-:W4:Y:S01]  /*0050*/  LDC.64 R4, c[0x0][0x218] ;  /* 0x00008600ff047b82 */ /* 0x000f220000000a00 */
[----:B-1----:R-:W-:Y:S01]  /*0060*/  LOP3.LUT R0, R6, 0x3, RZ, 0xc0, !PT ;  /* 0x0000000306007812 */ /* 0x002fe200078ec0ff */
[----:B----4-:R-:W4:Y:S04]  /*0070*/  LDG.E R5, desc[UR4][R4.64] ;  /* 0x0000000404057981 */ /* 0x010f28000c1e1900 */
[----:B---3--:R-:W-:-:S02]  /*0080*/  IMAD R7, R7, 0x4, R0 ;  /* 0x0000000407077824 */ /* 0x008fc400078e0200 */
[----:B------:R-:W-:Y:S02]  /*0090*/  IMAD.MOV.U32 R0, RZ, RZ, RZ ;  /* 0x000000ffff007224 */ /* 0x000fe400078e00ff */
[C---:B--2---:R-:W-:Y:S01]  /*00a0*/  IMAD.WIDE R2, R7.reuse, 0x4, R2 ;  /* 0x0000000407027825 */ /* 0x044fe200078e0202 */
[----:B------:R-:W-:-:S13]  /*00b0*/  ISETP.GE.AND P0, PT, R7, 0x4, PT ;  /* 0x000000040700780c */ /* 0x000fda0003f06270 */
[----:B------:R-:W4:Y:S01]  /*00c0*/  @!P0 LDG.E R0, desc[UR4][R2.64] ;  /* 0x0000000402008981 */ /* 0x000f22000c1e1900 */
[----:B------:R-:W-:-:S04]  /*00d0*/  LOP3.LUT P0, RZ, R6, 0x1c, RZ, 0xc0, !PT ;  /* 0x0000001c06ff7812 */ /* 0x000fc8000780c0ff */
[----:B------:R-:W-:Y:S01]  /*00e0*/  ISETP.LT.AND P0, PT, R7, 0x4, !P0 ;  /* 0x000000040700780c */ /* 0x000fe20004701270 */
[----:B----4-:R-:W-:-:S12]  /*00f0*/  FADD R7, R5, R0 ;  /* 0x0000000005077221 */ /* 0x010fd80000000000 */
[----:B------:R-:W-:Y:S05]  /*0100*/  @!P0 EXIT ;  /* 0x000000000000894d */ /* 0x000fea0003800000 */
[----:B------:R-:W-:Y:S01]  /*0110*/  STG.E desc[UR4][R2.64], R7 ;  /* 0x0000000702007986 */ /* 0x000fe2000c101904 */
[----:B------:R-:W-:Y:S05]  /*0120*/  EXIT ;  /* 0x000000000000794d */ /* 0x000fea0003800000 */
.L_x_0:
[----:B------:R-:W-:-:S00]  /*0130*/  BRA `(.L_x_0) ;  /* 0xfffffffc00fc7947 */ /* 0x000fc0000383ffff */
[----:B------:R-:W-:-:S00]  /*0140*/  NOP ;  /* 0x0000000000007918 */ /* 0x000fc00000000000 */
        /* <DEDUP_REMOVED lines=11> */
.L_x_1:


//--------------------- .nv.constant0.triton_poi_fused_convolution_10 --------------------------
	.section	.nv.constant0.triton_poi_fused_convolution_10,"a",@progbits
	.sectionflags	@""
	.align	4
.nv.constant0.triton_poi_fused_convolution_10:
	.zero		548
